//
// Generated by NVIDIA NVVM Compiler
//
// Compiler Build ID: CL-36424714
// Cuda compilation tools, release 13.0, V13.0.88
// Based on NVVM 20.0.0
//

.version 9.0
.target sm_100
.address_size 64

	// .globl	_Z3addiPKfS0_Pf
.extern .func  (.param .b32 func_retval0) vprintf
(
	.param .b64 vprintf_param_0,
	.param .b64 vprintf_param_1
)
;
.global .align 1 .b8 $str[44] = {91, 71, 80, 85, 93, 58, 91, 98, 108, 111, 99, 107, 32, 37, 100, 93, 45, 91, 116, 104, 114, 101, 97, 100, 32, 37, 100, 93, 45, 91, 98, 108, 111, 99, 107, 68, 105, 109, 32, 37, 100, 93, 10};

.visible .entry _Z3addiPKfS0_Pf(
	.param .u32 _Z3addiPKfS0_Pf_param_0,
	.param .u64 .ptr .align 1 _Z3addiPKfS0_Pf_param_1,
	.param .u64 .ptr .align 1 _Z3addiPKfS0_Pf_param_2,
	.param .u64 .ptr .align 1 _Z3addiPKfS0_Pf_param_3
)
{
	.local .align 8 .b8 	__local_depot0[16];
	.reg .b64 	%SP;
	.reg .b64 	%SPL;
	.reg .pred 	%p<2>;
	.reg .b32 	%r<8>;
	.reg .b32 	%f<4>;
	.reg .b64 	%rd<15>;

	mov.u64 	%SPL, __local_depot0;
	cvta.local.u64 	%SP, %SPL;
	ld.param.u32 	%r5, [_Z3addiPKfS0_Pf_param_0];
	ld.param.u64 	%rd1, [_Z3addiPKfS0_Pf_param_1];
	ld.param.u64 	%rd2, [_Z3addiPKfS0_Pf_param_2];
	ld.param.u64 	%rd3, [_Z3addiPKfS0_Pf_param_3];
	mov.u32 	%r1, %ctaid.x;
	mov.u32 	%r2, %ntid.x;
	mov.u32 	%r3, %tid.x;
	mad.lo.s32 	%r4, %r1, %r2, %r3;
	setp.ge.s32 	%p1, %r4, %r5;
	@%p1 bra 	$L__BB0_2;
	cvta.to.global.u64 	%rd4, %rd1;
	cvta.to.global.u64 	%rd5, %rd2;
	cvta.to.global.u64 	%rd6, %rd3;
	mul.wide.s32 	%rd7, %r4, 4;
	add.s64 	%rd8, %rd4, %rd7;
	ld.global.f32 	%f1, [%rd8];
	add.s64 	%rd9, %rd5, %rd7;
	ld.global.f32 	%f2, [%rd9];
	add.f32 	%f3, %f1, %f2;
	add.s64 	%rd10, %rd6, %rd7;
	st.global.f32 	[%rd10], %f3;
$L__BB0_2:
	add.u64 	%rd11, %SP, 0;
	add.u64 	%rd12, %SPL, 0;
	st.local.v2.u32 	[%rd12], {%r1, %r3};
	st.local.u32 	[%rd12+8], %r2;
	mov.u64 	%rd13, $str;
	cvta.global.u64 	%rd14, %rd13;
	{ // callseq 0, 0
	.param .b64 param0;
	st.param.b64 	[param0], %rd14;
	.param .b64 param1;
	st.param.b64 	[param1], %rd11;
	.param .b32 retval0;
	call.uni (retval0), 
	vprintf, 
	(
	param0, 
	param1
	);
	ld.param.b32 	%r6, [retval0];
	} // callseq 0
	ret;

}


// ===== COMPILED SASS (sm_100) =====

	.target	sm_100

	.elftype	@"ET_EXEC"


//--------------------- .note.nv.tkinfo           --------------------------
	.section	.note.nv.tkinfo,"",@"SHT_NOTE"
	.sectionflags	@"SHF_NOTE_NV_TKINFO"
	.tkinfo
        /*0018*/ 	.word	0x00000002
        /*0030*/ 	.string	""
        /*0030*/ 	.string	"ptxas"
        /*0030*/ 	.string	"Cuda compilation tools, release 13.0, V13.0.88"
        /*0030*/ 	.string	"Build cuda_13.0.r13.0/compiler.36424714_0"
        /*0030*/ 	.string	"-arch sm_100 -m 64 "



//--------------------- .note.nv.cuinfo           --------------------------
	.section	.note.nv.cuinfo,"",@"SHT_NOTE"
	.sectionflags	@"SHF_NOTE_NV_CUINFO"
        /*0018*/ 	.short	0x0002
        /*001a*/ 	.short	0x0064
        /*001c*/ 	.short	0x0082
	.zero		2


//--------------------- .nv.info                  --------------------------
	.section	.nv.info,"",@"SHT_CUDA_INFO"
	.align	4


	//----- nvinfo : EIATTR_REGCOUNT
	.align		4
        /*0000*/ 	.byte	0x04, 0x2f
        /*0002*/ 	.short	(.L_2 - .L_1)
	.align		4
.L_1:
        /*0004*/ 	.word	index@(_Z3addiPKfS0_Pf)
        /*0008*/ 	.word	0x00000018


	//----- nvinfo : EIATTR_FRAME_SIZE
	.align		4
.L_2:
        /*000c*/ 	.byte	0x04, 0x11
        /*000e*/ 	.short	(.L_4 - .L_3)
	.align		4
.L_3:
        /*0010*/ 	.word	index@(_Z3addiPKfS0_Pf)
        /*0014*/ 	.word	0x00000010


	//----- nvinfo : EIATTR_MIN_STACK_SIZE
	.align		4
.L_4:
        /*0018*/ 	.byte	0x04, 0x12
        /*001a*/ 	.short	(.L_6 - .L_5)
	.align		4
.L_5:
        /*001c*/ 	.word	index@(_Z3addiPKfS0_Pf)
        /*0020*/ 	.word	0x00000010
.L_6:


//--------------------- .nv.compat                --------------------------
	.section	.nv.compat,"",@"SHT_CUDA_COMPAT_INFO"
	.align	4
        /*0000*/ 	.byte	0x02, 0x09, 0x00, 0x00, 0x02, 0x02, 0x01, 0x00, 0x02, 0x05, 0x05, 0x00, 0x03, 0x07, 0x01, 0x01
        /*0010*/ 	.byte	0x02, 0x03, 0x00, 0x00, 0x02, 0x06, 0x01, 0x00, 0x04, 0x0b, 0x08, 0x00, 0x09, 0x00, 0x00, 0x00
        /*0020*/ 	.byte	0x00, 0x00, 0x00, 0x00


//--------------------- .nv.info._Z3addiPKfS0_Pf  --------------------------
	.section	.nv.info._Z3addiPKfS0_Pf,"",@"SHT_CUDA_INFO"
	.sectionflags	@""
	.align	4


	//----- nvinfo : EIATTR_CUDA_API_VERSION
	.align		4
        /*0000*/ 	.byte	0x04, 0x37
        /*0002*/ 	.short	(.L_8 - .L_7)
.L_7:
        /*0004*/ 	.word	0x00000082


	//----- nvinfo : EIATTR_KPARAM_INFO
	.align		4
.L_8:
        /*0008*/ 	.byte	0x04, 0x17
        /*000a*/ 	.short	(.L_10 - .L_9)
.L_9:
        /*000c*/ 	.word	0x00000000
        /*0010*/ 	.short	0x0003
        /*0012*/ 	.short	0x0018
        /*0014*/ 	.byte	0x00, 0xf5, 0x21, 0x00


	//----- nvinfo : EIATTR_KPARAM_INFO
	.align		4
.L_10:
        /*0018*/ 	.byte	0x04, 0x17
        /*001a*/ 	.short	(.L_12 - .L_11)
.L_11:
        /*001c*/ 	.word	0x00000000
        /*0020*/ 	.short	0x0002
        /*0022*/ 	.short	0x0010
        /*0024*/ 	.byte	0x00, 0xf5, 0x21, 0x00


	//----- nvinfo : EIATTR_KPARAM_INFO
	.align		4
.L_12:
        /*0028*/ 	.byte	0x04, 0x17
        /*002a*/ 	.short	(.L_14 - .L_13)
.L_13:
        /*002c*/ 	.word	0x00000000
        /*0030*/ 	.short	0x0001
        /*0032*/ 	.short	0x0008
        /*0034*/ 	.byte	0x00, 0xf5, 0x21, 0x00


	//----- nvinfo : EIATTR_KPARAM_INFO
	.align		4
.L_14:
        /*0038*/ 	.byte	0x04, 0x17
        /*003a*/ 	.short	(.L_16 - .L_15)
.L_15:
        /*003c*/ 	.word	0x00000000
        /*0040*/ 	.short	0x0000
        /*0042*/ 	.short	0x0000
        /*0044*/ 	.byte	0x00, 0xf0, 0x11, 0x00


	//----- nvinfo : EIATTR_SPARSE_MMA_MASK
	.align		4
.L_16:
        /*0048*/ 	.byte	0x03, 0x50
        /*004a*/ 	.short	0x0000


	//----- nvinfo : EIATTR_MAXREG_COUNT
	.align		4
        /*004c*/ 	.byte	0x03, 0x1b
        /*004e*/ 	.short	0x00ff


	//----- nvinfo : EIATTR_EXTERNS
	.align		4
        /*0050*/ 	.byte	0x04, 0x0f
        /*0052*/ 	.short	(.L_18 - .L_17)


	//   ....[0]....
	.align		4
.L_17:
        /*0054*/ 	.word	index@(vprintf)


	//----- nvinfo : EIATTR_MERCURY_ISA_VERSION
	.align		4
.L_18:
        /*0058*/ 	.byte	0x03, 0x5f
        /*005a*/ 	.short	0x0101


	//----- nvinfo : EIATTR_VRC_CTA_INIT_COUNT
	.align		4
        /*005c*/ 	.byte	0x02, 0x4a
	.zero		1
	.zero		1


	//----- nvinfo : EIATTR_SYSCALL_OFFSETS
	.align		4
        /*0060*/ 	.byte	0x04, 0x46
        /*0062*/ 	.short	(.L_20 - .L_19)


	//   ....[0]....
.L_19:
        /*0064*/ 	.word	0x000001f0


	//----- nvinfo : EIATTR_EXIT_INSTR_OFFSETS
	.align		4
.L_20:
        /*0068*/ 	.byte	0x04, 0x1c
        /*006a*/ 	.short	(.L_22 - .L_21)


	//   ....[0]....
.L_21:
        /*006c*/ 	.word	0x00000200


	//----- nvinfo : EIATTR_CBANK_PARAM_SIZE
	.align		4
.L_22:
        /*0070*/ 	.byte	0x03, 0x19
        /*0072*/ 	.short	0x0020


	//----- nvinfo : EIATTR_PARAM_CBANK
	.align		4
        /*0074*/ 	.byte	0x04, 0x0a
        /*0076*/ 	.short	(.L_24 - .L_23)
	.align		4
.L_23:
        /*0078*/ 	.word	index@(.nv.constant0._Z3addiPKfS0_Pf)
        /*007c*/ 	.short	0x0380
        /*007e*/ 	.short	0x0020


	//----- nvinfo : EIATTR_SW_WAR
	.align		4
.L_24:
        /*0080*/ 	.byte	0x04, 0x36
        /*0082*/ 	.short	(.L_26 - .L_25)
.L_25:
        /*0084*/ 	.word	0x00000008
.L_26:


//--------------------- .nv.callgraph             --------------------------
	.section	.nv.callgraph,"",@"SHT_CUDA_CALLGRAPH"
	.align	4
	.sectionentsize	8
	.align		4
        /*0000*/ 	.word	0x00000000
	.align		4
        /*0004*/ 	.word	0xffffffff
	.align		4
        /*0008*/ 	.word	index@(_Z3addiPKfS0_Pf)
	.align		4
        /*000c*/ 	.word	index@(vprintf)
	.align		4
        /*0010*/ 	.word	0x00000000
	.align		4
        /*0014*/ 	.word	0xfffffffe
	.align		4
        /*0018*/ 	.word	0x00000000
	.align		4
        /*001c*/ 	.word	0xfffffffd
	.align		4
        /*0020*/ 	.word	0x00000000
	.align		4
        /*0024*/ 	.word	0xfffffffc


//--------------------- .nv.constant4             --------------------------
	.section	.nv.constant4,"a",@progbits
	.align	8
	.align		8
.nv.constant4:
        /*0000*/ 	.dword	vprintf
	.align		8
        /*0008*/ 	.dword	$str


//--------------------- .text._Z3addiPKfS0_Pf     --------------------------
	.section	.text._Z3addiPKfS0_Pf,"ax",@progbits
	.align	128
        .global         _Z3addiPKfS0_Pf
        .type           _Z3addiPKfS0_Pf,@function
        .size           _Z3addiPKfS0_Pf,(.L_x_2 - _Z3addiPKfS0_Pf)
        .other          _Z3addiPKfS0_Pf,@"STO_CUDA_ENTRY STV_DEFAULT"
_Z3addiPKfS0_Pf:
.text._Z3addiPKfS0_Pf:
[----:B------:R-:W0:Y:S01]  /*0000*/  LDC R1, c[0x0][0x37c] ;  /* 0x0000df00ff017b82 */ /* 0x000e220000000800 */
[----:B------:R-:W1:Y:S01]  /*0010*/  S2R R10, SR_CTAID.X ;  /* 0x00000000000a7919 */ /* 0x000e620000002500 */
[----:B------:R-:W2:Y:S06]  /*0020*/  LDCU UR7, c[0x0][0x2fc] ;  /* 0x00005f80ff0777ac */ /* 0x000eac0008000800 */
[----:B------:R-:W1:Y:S01]  /*0030*/  LDC R12, c[0x0][0x360] ;  /* 0x0000d800ff0c7b82 */ /* 0x000e620000000800 */
[----:B0-----:R-:W-:Y:S01]  /*0040*/  IADD3 R1, PT, PT, R1, -0x10, RZ ;  /* 0xfffffff001017810 */ /* 0x001fe20007ffe0ff */
[----:B------:R-:W1:Y:S01]  /*0050*/  S2R R11, SR_TID.X ;  /* 0x00000000000b7919 */ /* 0x000e620000002100 */
[----:B------:R-:W0:Y:S05]  /*0060*/  LDCU UR4, c[0x0][0x380] ;  /* 0x00007000ff0477ac */ /* 0x000e2a0008000800 */
[----:B------:R-:W3:Y:S08]  /*0070*/  LDC.64 R6, c[0x0][0x390] ;  /* 0x0000e400ff067b82 */ /* 0x000ef00000000a00 */
[----:B------:R-:W4:Y:S01]  /*0080*/  LDC.64 R2, c[0x0][0x398] ;  /* 0x0000e600ff027b82 */ /* 0x000f220000000a00 */
[----:B------:R-:W-:Y:S01]  /*0090*/  MOV R8, 0x0 ;  /* 0x0000000000087802 */ /* 0x000fe20000000f00 */
[----:B------:R-:W5:Y:S01]  /*00a0*/  LDCU UR6, c[0x0][0x2f8] ;  /* 0x00005f00ff0677ac */ /* 0x000f620008000800 */
[----:B------:R-:W2:Y:S01]  /*00b0*/  LDCU.64 UR8, c[0x4][0x8] ;  /* 0x01000100ff0877ac */ /* 0x000ea20008000a00 */
[----:B-1----:R-:W-:-:S05]  /*00c0*/  IMAD R9, R10, R12, R11 ;  /* 0x0000000c0a097224 */ /* 0x002fca00078e020b */
[----:B0-----:R-:W-:Y:S01]  /*00d0*/  ISETP.GE.AND P0, PT, R9, UR4, PT ;  /* 0x0000000409007c0c */ /* 0x001fe2000bf06270 */
[----:B------:R-:W0:-:S12]  /*00e0*/  LDCU.64 UR4, c[0x0][0x358] ;  /* 0x00006b00ff0477ac */ /* 0x000e180008000a00 */
[----:B------:R-:W1:Y:S01]  /*00f0*/  @!P0 LDC.64 R4, c[0x0][0x388] ;  /* 0x0000e200ff048b82 */ /* 0x000e620000000a00 */
[----:B---3--:R-:W-:-:S06]  /*0100*/  @!P0 IMAD.WIDE R6, R9, 0x4, R6 ;  /* 0x0000000409068825 */ /* 0x008fcc00078e0206 */
[----:B0-----:R-:W3:Y:S01]  /*0110*/  @!P0 LDG.E R7, desc[UR4][R6.64] ;  /* 0x0000000406078981 */ /* 0x001ee2000c1e1900 */
[----:B-1----:R-:W-:-:S05]  /*0120*/  @!P0 IMAD.WIDE R4, R9, 0x4, R4 ;  /* 0x0000000409048825 */ /* 0x002fca00078e0204 */
[----:B------:R2:W3:Y:S01]  /*0130*/  @!P0 LDG.E R0, desc[UR4][R4.64] ;  /* 0x0000000404008981 */ /* 0x0004e2000c1e1900 */
[----:B----4-:R-:W-:Y:S02]  /*0140*/  @!P0 IMAD.WIDE R2, R9, 0x4, R2 ;  /* 0x0000000409028825 */ /* 0x010fe400078e0202 */
[----:B------:R-:W0:Y:S01]  /*0150*/  LDC.64 R8, c[0x4][R8] ;  /* 0x0100000008087b82 */ /* 0x000e220000000a00 */
[----:B------:R1:W-:Y:S04]  /*0160*/  STL.64 [R1], R10 ;  /* 0x0000000a01007387 */ /* 0x0003e80000100a00 */
[----:B------:R1:W-:Y:S01]  /*0170*/  STL [R1+0x8], R12 ;  /* 0x0000080c01007387 */ /* 0x0003e20000100800 */
[----:B--2---:R-:W-:Y:S02]  /*0180*/  MOV R4, UR8 ;  /* 0x0000000800047c02 */ /* 0x004fe40008000f00 */
[----:B------:R-:W-:Y:S01]  /*0190*/  MOV R5, UR9 ;  /* 0x0000000900057c02 */ /* 0x000fe20008000f00 */
[----:B---3--:R-:W-:-:S05]  /*01a0*/  @!P0 FADD R0, R0, R7 ;  /* 0x0000000700008221 */ /* 0x008fca0000000000 */
[----:B------:R1:W-:Y:S01]  /*01b0*/  @!P0 STG.E desc[UR4][R2.64], R0 ;  /* 0x0000000002008986 */ /* 0x0003e2000c101904 */
[----:B-----5:R-:W-:-:S04]  /*01c0*/  IADD3 R6, P0, PT, R1, UR6, RZ ;  /* 0x0000000601067c10 */ /* 0x020fc8000ff1e0ff */
[----:B0-----:R-:W-:-:S09]  /*01d0*/  IADD3.X R7, PT, PT, RZ, UR7, RZ, P0, !PT ;  /* 0x00000007ff077c10 */ /* 0x001fd200087fe4ff */
[----:B------:R-:W-:-:S07]  /*01e0*/  LEPC R20, `(.L_x_0) ;  /* 0x000000001014794e */ /* 0x000fce0000000000 */
[----:B-1----:R-:W-:Y:S05]  /*01f0*/  CALL.ABS.NOINC R8 ;  /* 0x0000000008007343 */ /* 0x002fea0003c00000 */
.L_x_0:
[----:B------:R-:W-:Y:S05]  /*0200*/  EXIT ;  /* 0x000000000000794d */ /* 0x000fea0003800000 */
.L_x_1:
[----:B------:R-:W-:-:S00]  /*0210*/  BRA `(.L_x_1) ;  /* 0xfffffffc00fc7947 */ /* 0x000fc0000383ffff */
[----:B------:R-:W-:-:S00]  /*0220*/  NOP ;  /* 0x0000000000007918 */ /* 0x000fc00000000000 */
        /* <DEDUP_REMOVED lines=13> */
.L_x_2:


//--------------------- .nv.global.init           --------------------------
	.section	.nv.global.init,"aw",@progbits
.nv.global.init:
	.type		$str,@object
	.size		$str,(.L_0 - $str)
$str:
        /*0000*/ 	.byte	0x5b, 0x47, 0x50, 0x55, 0x5d, 0x3a, 0x5b, 0x62, 0x6c, 0x6f, 0x63, 0x6b, 0x20, 0x25, 0x64, 0x5d
        /*0010*/ 	.byte	0x2d, 0x5b, 0x74, 0x68, 0x72, 0x65, 0x61, 0x64, 0x20, 0x25, 0x64, 0x5d, 0x2d, 0x5b, 0x62, 0x6c
        /*0020*/ 	.byte	0x6f, 0x63, 0x6b, 0x44, 0x69, 0x6d, 0x20, 0x25, 0x64, 0x5d, 0x0a, 0x00
.L_0:


//--------------------- .nv.shared.reserved.0     --------------------------
	.section	.nv.shared.reserved.0,"aw",@nobits
	.weak		__nv_reservedSMEM_offset_0_alias
	.size		__nv_reservedSMEM_offset_0_alias, 0, 64
	.other		__nv_reservedSMEM_offset_0_alias,@"STO_CUDA_RESERVED_SHARED STV_DEFAULT"
__nv_reservedSMEM_offset_0_alias:
	.zero		0
	.zero		64


//--------------------- .nv.constant0._Z3addiPKfS0_Pf --------------------------
	.section	.nv.constant0._Z3addiPKfS0_Pf,"a",@progbits
	.sectionflags	@""
	.align	4
.nv.constant0._Z3addiPKfS0_Pf:
	.zero		928


//--------------------- SYMBOLS --------------------------

	.type		.nv.reservedSmem.offset0,@object
	.size		.nv.reservedSmem.offset0,0x4
	.type		vprintf,@function
